//
// Generated by NVIDIA NVVM Compiler
//
// Compiler Build ID: CL-36424714
// Cuda compilation tools, release 13.0, V13.0.88
// Based on NVVM 20.0.0
//

.version 9.0
.target sm_100
.address_size 64

	// .globl	_Z13swiGLU_KernelPKfS0_S0_Pfiii

.visible .entry _Z13swiGLU_KernelPKfS0_S0_Pfiii(
	.param .u64 .ptr .align 1 _Z13swiGLU_KernelPKfS0_S0_Pfiii_param_0,
	.param .u64 .ptr .align 1 _Z13swiGLU_KernelPKfS0_S0_Pfiii_param_1,
	.param .u64 .ptr .align 1 _Z13swiGLU_KernelPKfS0_S0_Pfiii_param_2,
	.param .u64 .ptr .align 1 _Z13swiGLU_KernelPKfS0_S0_Pfiii_param_3,
	.param .u32 _Z13swiGLU_KernelPKfS0_S0_Pfiii_param_4,
	.param .u32 _Z13swiGLU_KernelPKfS0_S0_Pfiii_param_5,
	.param .u32 _Z13swiGLU_KernelPKfS0_S0_Pfiii_param_6
)
{
	.reg .pred 	%p<13>;
	.reg .b32 	%r<48>;
	.reg .b32 	%f<129>;
	.reg .b64 	%rd<56>;

	ld.param.u64 	%rd5, [_Z13swiGLU_KernelPKfS0_S0_Pfiii_param_0];
	ld.param.u64 	%rd6, [_Z13swiGLU_KernelPKfS0_S0_Pfiii_param_1];
	ld.param.u64 	%rd7, [_Z13swiGLU_KernelPKfS0_S0_Pfiii_param_2];
	ld.param.u64 	%rd4, [_Z13swiGLU_KernelPKfS0_S0_Pfiii_param_3];
	ld.param.u32 	%r22, [_Z13swiGLU_KernelPKfS0_S0_Pfiii_param_4];
	ld.param.u32 	%r20, [_Z13swiGLU_KernelPKfS0_S0_Pfiii_param_5];
	ld.param.u32 	%r23, [_Z13swiGLU_KernelPKfS0_S0_Pfiii_param_6];
	cvta.to.global.u64 	%rd1, %rd7;
	cvta.to.global.u64 	%rd2, %rd6;
	cvta.to.global.u64 	%rd3, %rd5;
	mov.u32 	%r24, %ctaid.x;
	mov.u32 	%r25, %ntid.x;
	mov.u32 	%r26, %tid.x;
	mad.lo.s32 	%r1, %r24, %r25, %r26;
	mov.u32 	%r27, %ctaid.y;
	mov.u32 	%r28, %ntid.y;
	mov.u32 	%r29, %tid.y;
	mad.lo.s32 	%r30, %r27, %r28, %r29;
	setp.ge.s32 	%p1, %r1, %r22;
	setp.ge.s32 	%p2, %r30, %r23;
	or.pred  	%p3, %p1, %p2;
	@%p3 bra 	$L__BB0_14;
	setp.lt.s32 	%p4, %r20, 1;
	mov.f32 	%f127, 0f00000000;
	mov.f32 	%f128, %f127;
	@%p4 bra 	$L__BB0_13;
	mul.lo.s32 	%r3, %r20, %r1;
	and.b32  	%r4, %r20, 7;
	setp.lt.u32 	%p5, %r20, 8;
	mov.f32 	%f128, 0f00000000;
	mov.b32 	%r46, 0;
	mov.f32 	%f127, %f128;
	@%p5 bra 	$L__BB0_5;
	and.b32  	%r46, %r20, 2147483640;
	neg.s32 	%r44, %r46;
	shl.b32 	%r7, %r23, 3;
	mov.f32 	%f128, 0f00000000;
	mul.wide.s32 	%rd13, %r23, 4;
	mov.u32 	%r42, %r3;
	mov.u32 	%r43, %r30;
$L__BB0_4:
	.pragma "nounroll";
	mul.wide.s32 	%rd8, %r42, 4;
	add.s64 	%rd9, %rd3, %rd8;
	ld.global.f32 	%f29, [%rd9];
	mul.wide.s32 	%rd10, %r43, 4;
	add.s64 	%rd11, %rd2, %rd10;
	ld.global.f32 	%f30, [%rd11];
	fma.rn.f32 	%f31, %f29, %f30, %f127;
	add.s64 	%rd12, %rd1, %rd10;
	ld.global.f32 	%f32, [%rd12];
	fma.rn.f32 	%f33, %f29, %f32, %f128;
	ld.global.f32 	%f34, [%rd9+4];
	add.s64 	%rd14, %rd11, %rd13;
	ld.global.f32 	%f35, [%rd14];
	fma.rn.f32 	%f36, %f34, %f35, %f31;
	add.s64 	%rd15, %rd12, %rd13;
	ld.global.f32 	%f37, [%rd15];
	fma.rn.f32 	%f38, %f34, %f37, %f33;
	ld.global.f32 	%f39, [%rd9+8];
	add.s64 	%rd16, %rd14, %rd13;
	ld.global.f32 	%f40, [%rd16];
	fma.rn.f32 	%f41, %f39, %f40, %f36;
	add.s64 	%rd17, %rd15, %rd13;
	ld.global.f32 	%f42, [%rd17];
	fma.rn.f32 	%f43, %f39, %f42, %f38;
	ld.global.f32 	%f44, [%rd9+12];
	add.s64 	%rd18, %rd16, %rd13;
	ld.global.f32 	%f45, [%rd18];
	fma.rn.f32 	%f46, %f44, %f45, %f41;
	add.s64 	%rd19, %rd17, %rd13;
	ld.global.f32 	%f47, [%rd19];
	fma.rn.f32 	%f48, %f44, %f47, %f43;
	ld.global.f32 	%f49, [%rd9+16];
	add.s64 	%rd20, %rd18, %rd13;
	ld.global.f32 	%f50, [%rd20];
	fma.rn.f32 	%f51, %f49, %f50, %f46;
	add.s64 	%rd21, %rd19, %rd13;
	ld.global.f32 	%f52, [%rd21];
	fma.rn.f32 	%f53, %f49, %f52, %f48;
	ld.global.f32 	%f54, [%rd9+20];
	add.s64 	%rd22, %rd20, %rd13;
	ld.global.f32 	%f55, [%rd22];
	fma.rn.f32 	%f56, %f54, %f55, %f51;
	add.s64 	%rd23, %rd21, %rd13;
	ld.global.f32 	%f57, [%rd23];
	fma.rn.f32 	%f58, %f54, %f57, %f53;
	ld.global.f32 	%f59, [%rd9+24];
	add.s64 	%rd24, %rd22, %rd13;
	ld.global.f32 	%f60, [%rd24];
	fma.rn.f32 	%f61, %f59, %f60, %f56;
	add.s64 	%rd25, %rd23, %rd13;
	ld.global.f32 	%f62, [%rd25];
	fma.rn.f32 	%f63, %f59, %f62, %f58;
	ld.global.f32 	%f64, [%rd9+28];
	add.s64 	%rd26, %rd24, %rd13;
	ld.global.f32 	%f65, [%rd26];
	fma.rn.f32 	%f127, %f64, %f65, %f61;
	add.s64 	%rd27, %rd25, %rd13;
	ld.global.f32 	%f66, [%rd27];
	fma.rn.f32 	%f128, %f64, %f66, %f63;
	add.s32 	%r44, %r44, 8;
	add.s32 	%r43, %r43, %r7;
	add.s32 	%r42, %r42, 8;
	setp.ne.s32 	%p6, %r44, 0;
	@%p6 bra 	$L__BB0_4;
$L__BB0_5:
	setp.eq.s32 	%p7, %r4, 0;
	@%p7 bra 	$L__BB0_13;
	and.b32  	%r15, %r20, 3;
	setp.lt.u32 	%p8, %r4, 4;
	@%p8 bra 	$L__BB0_8;
	add.s32 	%r32, %r46, %r3;
	mul.wide.s32 	%rd28, %r32, 4;
	add.s64 	%rd29, %rd3, %rd28;
	ld.global.f32 	%f68, [%rd29];
	mad.lo.s32 	%r33, %r46, %r23, %r30;
	mul.wide.s32 	%rd30, %r33, 4;
	add.s64 	%rd31, %rd2, %rd30;
	ld.global.f32 	%f69, [%rd31];
	fma.rn.f32 	%f70, %f68, %f69, %f127;
	add.s64 	%rd32, %rd1, %rd30;
	ld.global.f32 	%f71, [%rd32];
	fma.rn.f32 	%f72, %f68, %f71, %f128;
	ld.global.f32 	%f73, [%rd29+4];
	mul.wide.s32 	%rd33, %r23, 4;
	add.s64 	%rd34, %rd31, %rd33;
	ld.global.f32 	%f74, [%rd34];
	fma.rn.f32 	%f75, %f73, %f74, %f70;
	add.s64 	%rd35, %rd32, %rd33;
	ld.global.f32 	%f76, [%rd35];
	fma.rn.f32 	%f77, %f73, %f76, %f72;
	ld.global.f32 	%f78, [%rd29+8];
	add.s64 	%rd36, %rd34, %rd33;
	ld.global.f32 	%f79, [%rd36];
	fma.rn.f32 	%f80, %f78, %f79, %f75;
	add.s64 	%rd37, %rd35, %rd33;
	ld.global.f32 	%f81, [%rd37];
	fma.rn.f32 	%f82, %f78, %f81, %f77;
	ld.global.f32 	%f83, [%rd29+12];
	add.s64 	%rd38, %rd36, %rd33;
	ld.global.f32 	%f84, [%rd38];
	fma.rn.f32 	%f127, %f83, %f84, %f80;
	add.s64 	%rd39, %rd37, %rd33;
	ld.global.f32 	%f85, [%rd39];
	fma.rn.f32 	%f128, %f83, %f85, %f82;
	add.s32 	%r46, %r46, 4;
$L__BB0_8:
	setp.eq.s32 	%p9, %r15, 0;
	@%p9 bra 	$L__BB0_13;
	setp.eq.s32 	%p10, %r15, 1;
	@%p10 bra 	$L__BB0_11;
	add.s32 	%r34, %r46, %r3;
	mul.wide.s32 	%rd40, %r34, 4;
	add.s64 	%rd41, %rd3, %rd40;
	ld.global.f32 	%f87, [%rd41];
	mad.lo.s32 	%r35, %r46, %r23, %r30;
	mul.wide.s32 	%rd42, %r35, 4;
	add.s64 	%rd43, %rd2, %rd42;
	ld.global.f32 	%f88, [%rd43];
	fma.rn.f32 	%f89, %f87, %f88, %f127;
	add.s64 	%rd44, %rd1, %rd42;
	ld.global.f32 	%f90, [%rd44];
	fma.rn.f32 	%f91, %f87, %f90, %f128;
	ld.global.f32 	%f92, [%rd41+4];
	mul.wide.s32 	%rd45, %r23, 4;
	add.s64 	%rd46, %rd43, %rd45;
	ld.global.f32 	%f93, [%rd46];
	fma.rn.f32 	%f127, %f92, %f93, %f89;
	add.s64 	%rd47, %rd44, %rd45;
	ld.global.f32 	%f94, [%rd47];
	fma.rn.f32 	%f128, %f92, %f94, %f91;
	add.s32 	%r46, %r46, 2;
$L__BB0_11:
	and.b32  	%r36, %r20, 1;
	setp.eq.b32 	%p11, %r36, 1;
	not.pred 	%p12, %p11;
	@%p12 bra 	$L__BB0_13;
	add.s32 	%r37, %r46, %r3;
	mul.wide.s32 	%rd48, %r37, 4;
	add.s64 	%rd49, %rd3, %rd48;
	ld.global.f32 	%f95, [%rd49];
	mad.lo.s32 	%r38, %r46, %r23, %r30;
	mul.wide.s32 	%rd50, %r38, 4;
	add.s64 	%rd51, %rd2, %rd50;
	ld.global.f32 	%f96, [%rd51];
	fma.rn.f32 	%f127, %f95, %f96, %f127;
	add.s64 	%rd52, %rd1, %rd50;
	ld.global.f32 	%f97, [%rd52];
	fma.rn.f32 	%f128, %f95, %f97, %f128;
$L__BB0_13:
	fma.rn.f32 	%f98, %f127, 0fBBBB989D, 0f3F000000;
	cvt.sat.f32.f32 	%f99, %f98;
	mov.f32 	%f100, 0f4B400001;
	mov.f32 	%f101, 0f437C0000;
	fma.rm.f32 	%f102, %f99, %f101, %f100;
	add.f32 	%f103, %f102, 0fCB40007F;
	neg.f32 	%f104, %f103;
	fma.rn.f32 	%f105, %f127, 0fBFB8AA3B, %f104;
	fma.rn.f32 	%f106, %f127, 0fB2A57060, %f105;
	mov.b32 	%r39, %f102;
	shl.b32 	%r40, %r39, 23;
	mov.b32 	%f107, %r40;
	ex2.approx.ftz.f32 	%f108, %f106;
	fma.rn.f32 	%f109, %f108, %f107, 0f3F800000;
	rcp.rn.f32 	%f110, %f109;
	mul.f32 	%f111, %f127, %f110;
	mul.f32 	%f112, %f128, %f111;
	mad.lo.s32 	%r41, %r23, %r1, %r30;
	cvta.to.global.u64 	%rd53, %rd4;
	mul.wide.s32 	%rd54, %r41, 4;
	add.s64 	%rd55, %rd53, %rd54;
	st.global.f32 	[%rd55], %f112;
$L__BB0_14:
	ret;

}


// ===== COMPILED SASS (sm_100) =====

	.target	sm_100

	.elftype	@"ET_EXEC"


//--------------------- .note.nv.tkinfo           --------------------------
	.section	.note.nv.tkinfo,"",@"SHT_NOTE"
	.sectionflags	@"SHF_NOTE_NV_TKINFO"
	.tkinfo
        /*0018*/ 	.word	0x00000002
        /*0030*/ 	.string	""
        /*0030*/ 	.string	"ptxas"
        /*0030*/ 	.string	"Cuda compilation tools, release 13.0, V13.0.88"
        /*0030*/ 	.string	"Build cuda_13.0.r13.0/compiler.36424714_0"
        /*0030*/ 	.string	"-arch sm_100 -m 64 "



//--------------------- .note.nv.cuinfo           --------------------------
	.section	.note.nv.cuinfo,"",@"SHT_NOTE"
	.sectionflags	@"SHF_NOTE_NV_CUINFO"
        /*0018*/ 	.short	0x0002
        /*001a*/ 	.short	0x0064
        /*001c*/ 	.short	0x0082
	.zero		2


//--------------------- .nv.info                  --------------------------
	.section	.nv.info,"",@"SHT_CUDA_INFO"
	.align	4


	//----- nvinfo : EIATTR_REGCOUNT
	.align		4
        /*0000*/ 	.byte	0x04, 0x2f
        /*0002*/ 	.short	(.L_1 - .L_0)
	.align		4
.L_0:
        /*0004*/ 	.word	index@(_Z13swiGLU_KernelPKfS0_S0_Pfiii)
        /*0008*/ 	.word	0x00000020


	//----- nvinfo : EIATTR_FRAME_SIZE
	.align		4
.L_1:
        /*000c*/ 	.byte	0x04, 0x11
        /*000e*/ 	.short	(.L_3 - .L_2)
	.align		4
.L_2:
        /*0010*/ 	.word	index@($__internal_0_$__cuda_sm20_rcp_rn_f32_slowpath)
        /*0014*/ 	.word	0x00000000


	//----- nvinfo : EIATTR_FRAME_SIZE
	.align		4
.L_3:
        /*0018*/ 	.byte	0x04, 0x11
        /*001a*/ 	.short	(.L_5 - .L_4)
	.align		4
.L_4:
        /*001c*/ 	.word	index@(_Z13swiGLU_KernelPKfS0_S0_Pfiii)
        /*0020*/ 	.word	0x00000000


	//----- nvinfo : EIATTR_MIN_STACK_SIZE
	.align		4
.L_5:
        /*0024*/ 	.byte	0x04, 0x12
        /*0026*/ 	.short	(.L_7 - .L_6)
	.align		4
.L_6:
        /*0028*/ 	.word	index@(_Z13swiGLU_KernelPKfS0_S0_Pfiii)
        /*002c*/ 	.word	0x00000000
.L_7:


//--------------------- .nv.compat                --------------------------
	.section	.nv.compat,"",@"SHT_CUDA_COMPAT_INFO"
	.align	4
        /*0000*/ 	.byte	0x02, 0x09, 0x00, 0x00, 0x02, 0x02, 0x01, 0x00, 0x02, 0x05, 0x05, 0x00, 0x03, 0x07, 0x01, 0x01
        /*0010*/ 	.byte	0x02, 0x03, 0x00, 0x00, 0x02, 0x06, 0x01, 0x00, 0x04, 0x0b, 0x08, 0x00, 0x09, 0x00, 0x00, 0x00
        /*0020*/ 	.byte	0x00, 0x00, 0x00, 0x00


//--------------------- .nv.info._Z13swiGLU_KernelPKfS0_S0_Pfiii --------------------------
	.section	.nv.info._Z13swiGLU_KernelPKfS0_S0_Pfiii,"",@"SHT_CUDA_INFO"
	.sectionflags	@""
	.align	4


	//----- nvinfo : EIATTR_CUDA_API_VERSION
	.align		4
        /*0000*/ 	.byte	0x04, 0x37
        /*0002*/ 	.short	(.L_9 - .L_8)
.L_8:
        /*0004*/ 	.word	0x00000082


	//----- nvinfo : EIATTR_KPARAM_INFO
	.align		4
.L_9:
        /*0008*/ 	.byte	0x04, 0x17
        /*000a*/ 	.short	(.L_11 - .L_10)
.L_10:
        /*000c*/ 	.word	0x00000000
        /*0010*/ 	.short	0x0006
        /*0012*/ 	.short	0x0028
        /*0014*/ 	.byte	0x00, 0xf0, 0x11, 0x00


	//----- nvinfo : EIATTR_KPARAM_INFO
	.align		4
.L_11:
        /*0018*/ 	.byte	0x04, 0x17
        /*001a*/ 	.short	(.L_13 - .L_12)
.L_12:
        /*001c*/ 	.word	0x00000000
        /*0020*/ 	.short	0x0005
        /*0022*/ 	.short	0x0024
        /*0024*/ 	.byte	0x00, 0xf0, 0x11, 0x00


	//----- nvinfo : EIATTR_KPARAM_INFO
	.align		4
.L_13:
        /*0028*/ 	.byte	0x04, 0x17
        /*002a*/ 	.short	(.L_15 - .L_14)
.L_14:
        /*002c*/ 	.word	0x00000000
        /*0030*/ 	.short	0x0004
        /*0032*/ 	.short	0x0020
        /*0034*/ 	.byte	0x00, 0xf0, 0x11, 0x00


	//----- nvinfo : EIATTR_KPARAM_INFO
	.align		4
.L_15:
        /*0038*/ 	.byte	0x04, 0x17
        /*003a*/ 	.short	(.L_17 - .L_16)
.L_16:
        /*003c*/ 	.word	0x00000000
        /*0040*/ 	.short	0x0003
        /*0042*/ 	.short	0x0018
        /*0044*/ 	.byte	0x00, 0xf5, 0x21, 0x00


	//----- nvinfo : EIATTR_KPARAM_INFO
	.align		4
.L_17:
        /*0048*/ 	.byte	0x04, 0x17
        /*004a*/ 	.short	(.L_19 - .L_18)
.L_18:
        /*004c*/ 	.word	0x00000000
        /*0050*/ 	.short	0x0002
        /*0052*/ 	.short	0x0010
        /*0054*/ 	.byte	0x00, 0xf5, 0x21, 0x00


	//----- nvinfo : EIATTR_KPARAM_INFO
	.align		4
.L_19:
        /*0058*/ 	.byte	0x04, 0x17
        /*005a*/ 	.short	(.L_21 - .L_20)
.L_20:
        /*005c*/ 	.word	0x00000000
        /*0060*/ 	.short	0x0001
        /*0062*/ 	.short	0x0008
        /*0064*/ 	.byte	0x00, 0xf5, 0x21, 0x00


	//----- nvinfo : EIATTR_KPARAM_INFO
	.align		4
.L_21:
        /*0068*/ 	.byte	0x04, 0x17
        /*006a*/ 	.short	(.L_23 - .L_22)
.L_22:
        /*006c*/ 	.word	0x00000000
        /*0070*/ 	.short	0x0000
        /*0072*/ 	.short	0x0000
        /*0074*/ 	.byte	0x00, 0xf5, 0x21, 0x00


	//----- nvinfo : EIATTR_SPARSE_MMA_MASK
	.align		4
.L_23:
        /*0078*/ 	.byte	0x03, 0x50
        /*007a*/ 	.short	0x0000


	//----- nvinfo : EIATTR_MAXREG_COUNT
	.align		4
        /*007c*/ 	.byte	0x03, 0x1b
        /*007e*/ 	.short	0x00ff


	//----- nvinfo : EIATTR_MERCURY_ISA_VERSION
	.align		4
        /*0080*/ 	.byte	0x03, 0x5f
        /*0082*/ 	.short	0x0101


	//----- nvinfo : EIATTR_VRC_CTA_INIT_COUNT
	.align		4
        /*0084*/ 	.byte	0x02, 0x4a
	.zero		1
	.zero		1


	//----- nvinfo : EIATTR_EXIT_INSTR_OFFSETS
	.align		4
        /*0088*/ 	.byte	0x04, 0x1c
        /*008a*/ 	.short	(.L_25 - .L_24)


	//   ....[0]....
.L_24:
        /*008c*/ 	.word	0x000000d0


	//   ....[1]....
        /*0090*/ 	.word	0x00000cf0


	//----- nvinfo : EIATTR_CRS_STACK_SIZE
	.align		4
.L_25:
        /*0094*/ 	.byte	0x04, 0x1e
        /*0096*/ 	.short	(.L_27 - .L_26)
.L_26:
        /*0098*/ 	.word	0x00000000


	//----- nvinfo : EIATTR_CBANK_PARAM_SIZE
	.align		4
.L_27:
        /*009c*/ 	.byte	0x03, 0x19
        /*009e*/ 	.short	0x002c


	//----- nvinfo : EIATTR_PARAM_CBANK
	.align		4
        /*00a0*/ 	.byte	0x04, 0x0a
        /*00a2*/ 	.short	(.L_29 - .L_28)
	.align		4
.L_28:
        /*00a4*/ 	.word	index@(.nv.constant0._Z13swiGLU_KernelPKfS0_S0_Pfiii)
        /*00a8*/ 	.short	0x0380
        /*00aa*/ 	.short	0x002c


	//----- nvinfo : EIATTR_SW_WAR
	.align		4
.L_29:
        /*00ac*/ 	.byte	0x04, 0x36
        /*00ae*/ 	.short	(.L_31 - .L_30)
.L_30:
        /*00b0*/ 	.word	0x00000008
.L_31:


//--------------------- .nv.callgraph             --------------------------
	.section	.nv.callgraph,"",@"SHT_CUDA_CALLGRAPH"
	.align	4
	.sectionentsize	8
	.align		4
        /*0000*/ 	.word	0x00000000
	.align		4
        /*0004*/ 	.word	0xffffffff
	.align		4
        /*0008*/ 	.word	0x00000000
	.align		4
        /*000c*/ 	.word	0xfffffffe
	.align		4
        /*0010*/ 	.word	0x00000000
	.align		4
        /*0014*/ 	.word	0xfffffffd
	.align		4
        /*0018*/ 	.word	0x00000000
	.align		4
        /*001c*/ 	.word	0xfffffffc


//--------------------- .text._Z13swiGLU_KernelPKfS0_S0_Pfiii --------------------------
	.section	.text._Z13swiGLU_KernelPKfS0_S0_Pfiii,"ax",@progbits
	.align	128
        .global         _Z13swiGLU_KernelPKfS0_S0_Pfiii
        .type           _Z13swiGLU_KernelPKfS0_S0_Pfiii,@function
        .size           _Z13swiGLU_KernelPKfS0_S0_Pfiii,(.L_x_12 - _Z13swiGLU_KernelPKfS0_S0_Pfiii)
        .other          _Z13swiGLU_KernelPKfS0_S0_Pfiii,@"STO_CUDA_ENTRY STV_DEFAULT"
_Z13swiGLU_KernelPKfS0_S0_Pfiii:
.text._Z13swiGLU_KernelPKfS0_S0_Pfiii:
[----:B------:R-:W-:Y:S01]  /*0000*/  LDC R1, c[0x0][0x37c] ;  /* 0x0000df00ff017b82 */ /* 0x000fe20000000800 */
[----:B------:R-:W0:Y:S07]  /*0010*/  S2R R4, SR_TID.Y ;  /* 0x0000000000047919 */ /* 0x000e2e0000002200 */
[----:B------:R-:W1:Y:S01]  /*0020*/  LDC R2, c[0x0][0x360] ;  /* 0x0000d800ff027b82 */ /* 0x000e620000000800 */
[----:B------:R-:W2:Y:S01]  /*0030*/  LDCU UR6, c[0x0][0x3a0] ;  /* 0x00007400ff0677ac */ /* 0x000ea20008000800 */
[----:B------:R-:W1:Y:S06]  /*0040*/  S2R R5, SR_TID.X ;  /* 0x0000000000057919 */ /* 0x000e6c0000002100 */
[----:B------:R-:W0:Y:S08]  /*0050*/  S2UR UR5, SR_CTAID.Y ;  /* 0x00000000000579c3 */ /* 0x000e300000002600 */
[----:B------:R-:W0:Y:S08]  /*0060*/  LDC R3, c[0x0][0x364] ;  /* 0x0000d900ff037b82 */ /* 0x000e300000000800 */
[----:B------:R-:W1:Y:S08]  /*0070*/  S2UR UR4, SR_CTAID.X ;  /* 0x00000000000479c3 */ /* 0x000e700000002500 */
[----:B------:R-:W3:Y:S01]  /*0080*/  LDC R0, c[0x0][0x3a8] ;  /* 0x0000ea00ff007b82 */ /* 0x000ee20000000800 */
[----:B0-----:R-:W-:-:S02]  /*0090*/  IMAD R3, R3, UR5, R4 ;  /* 0x0000000503037c24 */ /* 0x001fc4000f8e0204 */
[----:B-1----:R-:W-:-:S03]  /*00a0*/  IMAD R2, R2, UR4, R5 ;  /* 0x0000000402027c24 */ /* 0x002fc6000f8e0205 */
[----:B---3--:R-:W-:-:S04]  /*00b0*/  ISETP.GE.AND P0, PT, R3, R0, PT ;  /* 0x000000000300720c */ /* 0x008fc80003f06270 */
[----:B--2---:R-:W-:-:S13]  /*00c0*/  ISETP.GE.OR P0, PT, R2, UR6, P0 ;  /* 0x0000000602007c0c */ /* 0x004fda0008706670 */
[----:B------:R-:W-:Y:S05]  /*00d0*/  @P0 EXIT ;  /* 0x000000000000094d */ /* 0x000fea0003800000 */
[----:B------:R-:W0:Y:S01]  /*00e0*/  LDC R5, c[0x0][0x3a4] ;  /* 0x0000e900ff057b82 */ /* 0x000e220000000800 */
[----:B------:R-:W1:Y:S01]  /*00f0*/  LDCU.64 UR4, c[0x0][0x358] ;  /* 0x00006b00ff0477ac */ /* 0x000e620008000a00 */
[----:B------:R-:W-:Y:S01]  /*0100*/  HFMA2 R26, -RZ, RZ, 0, 0 ;  /* 0x00000000ff1a7431 */ /* 0x000fe200000001ff */
[----:B------:R-:W-:Y:S02]  /*0110*/  MOV R20, RZ ;  /* 0x000000ff00147202 */ /* 0x000fe40000000f00 */
[----:B0-----:R-:W-:-:S13]  /*0120*/  ISETP.GE.AND P0, PT, R5, 0x1, PT ;  /* 0x000000010500780c */ /* 0x001fda0003f06270 */
[----:B-1----:R-:W-:Y:S05]  /*0130*/  @!P0 BRA `(.L_x_0) ;  /* 0x0000000800708947 */ /* 0x002fea0003800000 */
[C---:B------:R-:W-:Y:S01]  /*0140*/  ISETP.GE.U32.AND P0, PT, R5.reuse, 0x8, PT ;  /* 0x000000080500780c */ /* 0x040fe20003f06070 */
[----:B------:R-:W-:Y:S01]  /*0150*/  IMAD R8, R2, R5, RZ ;  /* 0x0000000502087224 */ /* 0x000fe200078e02ff */
[----:B------:R-:W-:Y:S02]  /*0160*/  LOP3.LUT R7, R5, 0x7, RZ, 0xc0, !PT ;  /* 0x0000000705077812 */ /* 0x000fe400078ec0ff */
[----:B------:R-:W-:Y:S02]  /*0170*/  MOV R20, RZ ;  /* 0x000000ff00147202 */ /* 0x000fe40000000f00 */
[----:B------:R-:W-:Y:S02]  /*0180*/  ISETP.NE.AND P1, PT, R7, RZ, PT ;  /* 0x000000ff0700720c */ /* 0x000fe40003f25270 */
[----:B------:R-:W-:Y:S02]  /*0190*/  MOV R9, RZ ;  /* 0x000000ff00097202 */ /* 0x000fe40000000f00 */
[----:B------:R-:W-:-:S03]  /*01a0*/  MOV R26, RZ ;  /* 0x000000ff001a7202 */ /* 0x000fc60000000f00 */
[----:B------:R-:W-:Y:S06]  /*01b0*/  @!P0 BRA `(.L_x_1) ;  /* 0x0000000400188947 */ /* 0x000fec0003800000 */
[----:B------:R-:W-:Y:S01]  /*01c0*/  LOP3.LUT R9, R5, 0x7ffffff8, RZ, 0xc0, !PT ;  /* 0x7ffffff805097812 */ /* 0x000fe200078ec0ff */
[----:B------:R-:W-:Y:S01]  /*01d0*/  HFMA2 R20, -RZ, RZ, 0, 0 ;  /* 0x00000000ff147431 */ /* 0x000fe200000001ff */
[----:B------:R-:W-:Y:S02]  /*01e0*/  MOV R6, R8 ;  /* 0x0000000800067202 */ /* 0x000fe40000000f00 */
[----:B------:R-:W-:Y:S02]  /*01f0*/  MOV R11, R3 ;  /* 0x00000003000b7202 */ /* 0x000fe40000000f00 */
[----:B------:R-:W-:-:S07]  /*0200*/  IADD3 R4, PT, PT, -R9, RZ, RZ ;  /* 0x000000ff09047210 */ /* 0x000fce0007ffe1ff */
.L_x_2:
[----:B------:R-:W0:Y:S08]  /*0210*/  LDC.64 R12, c[0x0][0x380] ;  /* 0x0000e000ff0c7b82 */ /* 0x000e300000000a00 */
[----:B------:R-:W1:Y:S08]  /*0220*/  LDC.64 R28, c[0x0][0x388] ;  /* 0x0000e200ff1c7b82 */ /* 0x000e700000000a00 */
[----:B------:R-:W2:Y:S01]  /*0230*/  LDC.64 R14, c[0x0][0x390] ;  /* 0x0000e400ff0e7b82 */ /* 0x000ea20000000a00 */
[----:B0-----:R-:W-:-:S05]  /*0240*/  IMAD.WIDE R12, R6, 0x4, R12 ;  /* 0x00000004060c7825 */ /* 0x001fca00078e020c */
[----:B------:R-:W3:Y:S01]  /*0250*/  LDG.E R21, desc[UR4][R12.64] ;  /* 0x000000040c157981 */ /* 0x000ee2000c1e1900 */
[----:B-1----:R-:W-:-:S03]  /*0260*/  IMAD.WIDE R28, R11, 0x4, R28 ;  /* 0x000000040b1c7825 */ /* 0x002fc600078e021c */
[----:B------:R-:W4:Y:S04]  /*0270*/  LDG.E R10, desc[UR4][R12.64+0x4] ;  /* 0x000004040c0a7981 */ /* 0x000f28000c1e1900 */
[----:B------:R-:W3:Y:S01]  /*0280*/  LDG.E R27, desc[UR4][R28.64] ;  /* 0x000000041c1b7981 */ /* 0x000ee2000c1e1900 */
[----:B--2---:R-:W-:-:S04]  /*0290*/  IMAD.WIDE R14, R11, 0x4, R14 ;  /* 0x000000040b0e7825 */ /* 0x004fc800078e020e */
[C---:B------:R-:W-:Y:S01]  /*02a0*/  IMAD.WIDE R16, R0.reuse, 0x4, R28 ;  /* 0x0000000400107825 */ /* 0x040fe200078e021c */
[----:B------:R-:W2:Y:S04]  /*02b0*/  LDG.E R22, desc[UR4][R14.64] ;  /* 0x000000040e167981 */ /* 0x000ea8000c1e1900 */
[----:B------:R0:W4:Y:S01]  /*02c0*/  LDG.E R25, desc[UR4][R16.64] ;  /* 0x0000000410197981 */ /* 0x000122000c1e1900 */
[----:B------:R-:W-:-:S05]  /*02d0*/  IMAD.WIDE R18, R0, 0x4, R14 ;  /* 0x0000000400127825 */ /* 0x000fca00078e020e */
[----:B------:R2:W5:Y:S01]  /*02e0*/  LDG.E R24, desc[UR4][R18.64] ;  /* 0x0000000412187981 */ /* 0x000562000c1e1900 */
[----:B0-----:R-:W-:-:S04]  /*02f0*/  IMAD.WIDE R16, R0, 0x4, R16 ;  /* 0x0000000400107825 */ /* 0x001fc800078e0210 */
[----:B------:R-:W-:Y:S02]  /*0300*/  IMAD.WIDE R14, R0, 0x4, R18 ;  /* 0x00000004000e7825 */ /* 0x000fe400078e0212 */
[----:B------:R-:W5:Y:S04]  /*0310*/  LDG.E R19, desc[UR4][R16.64] ;  /* 0x0000000410137981 */ /* 0x000f68000c1e1900 */
[----:B------:R4:W5:Y:S01]  /*0320*/  LDG.E R28, desc[UR4][R14.64] ;  /* 0x000000040e1c7981 */ /* 0x000962000c1e1900 */
[----:B---3--:R-:W-:-:S03]  /*0330*/  FFMA R27, R21, R27, R26 ;  /* 0x0000001b151b7223 */ /* 0x008fc6000000001a */
[----:B------:R-:W3:Y:S01]  /*0340*/  LDG.E R26, desc[UR4][R12.64+0x8] ;  /* 0x000008040c1a7981 */ /* 0x000ee2000c1e1900 */
[----:B--2---:R-:W-:Y:S01]  /*0350*/  FFMA R18, R21, R22, R20 ;  /* 0x0000001615127223 */ /* 0x004fe20000000014 */
[----:B------:R-:W-:-:S04]  /*0360*/  IMAD.WIDE R22, R0, 0x4, R16 ;  /* 0x0000000400167825 */ /* 0x000fc800078e0210 */
[----:B------:R-:W-:-:S04]  /*0370*/  IMAD.WIDE R20, R0, 0x4, R14 ;  /* 0x0000000400147825 */ /* 0x000fc800078e020e */
[C---:B----4-:R-:W-:Y:S02]  /*0380*/  FFMA R15, R10.reuse, R25, R27 ;  /* 0x000000190a0f7223 */ /* 0x050fe4000000001b */
[----:B------:R-:W2:Y:S04]  /*0390*/  LDG.E R27, desc[UR4][R12.64+0xc] ;  /* 0x00000c040c1b7981 */ /* 0x000ea8000c1e1900 */
[----:B------:R0:W4:Y:S04]  /*03a0*/  LDG.E R25, desc[UR4][R22.64] ;  /* 0x0000000416197981 */ /* 0x000128000c1e1900 */
[----:B------:R1:W2:Y:S01]  /*03b0*/  LDG.E R29, desc[UR4][R20.64] ;  /* 0x00000004141d7981 */ /* 0x0002a2000c1e1900 */
[----:B-----5:R-:W-:Y:S01]  /*03c0*/  FFMA R18, R10, R24, R18 ;  /* 0x000000180a127223 */ /* 0x020fe20000000012 */
[----:B------:R-:W-:-:S02]  /*03d0*/  IMAD.WIDE R16, R0, 0x4, R20 ;  /* 0x0000000400107825 */ /* 0x000fc400078e0214 */
[----:B------:R-:W5:Y:S02]  /*03e0*/  LDG.E R10, desc[UR4][R12.64+0x10] ;  /* 0x000010040c0a7981 */ /* 0x000f64000c1e1900 */
[----:B---3--:R-:W-:Y:S01]  /*03f0*/  FFMA R24, R26, R19, R15 ;  /* 0x000000131a187223 */ /* 0x008fe2000000000f */
[----:B------:R-:W-:-:S04]  /*0400*/  IMAD.WIDE R14, R0, 0x4, R22 ;  /* 0x00000004000e7825 */ /* 0x000fc800078e0216 */
[----:B------:R-:W-:Y:S01]  /*0410*/  FFMA R18, R26, R28, R18 ;  /* 0x0000001c1a127223 */ /* 0x000fe20000000012 */
[----:B------:R-:W3:Y:S01]  /*0420*/  LDG.E R19, desc[UR4][R12.64+0x18] ;  /* 0x000018040c137981 */ /* 0x000ee2000c1e1900 */
[----:B0-----:R-:W-:-:S03]  /*0430*/  IMAD.WIDE R22, R0, 0x4, R16 ;  /* 0x0000000400167825 */ /* 0x001fc600078e0210 */
[----:B------:R-:W3:Y:S01]  /*0440*/  LDG.E R26, desc[UR4][R12.64+0x14] ;  /* 0x000014040c1a7981 */ /* 0x000ee2000c1e1900 */
[----:B-1----:R-:W-:-:S03]  /*0450*/  IMAD.WIDE R20, R0, 0x4, R14 ;  /* 0x0000000400147825 */ /* 0x002fc600078e020e */
[----:B------:R-:W3:Y:S04]  /*0460*/  LDG.E R28, desc[UR4][R12.64+0x1c] ;  /* 0x00001c040c1c7981 */ /* 0x000ee8000c1e1900 */
[----:B------:R4:W5:Y:S01]  /*0470*/  LDG.E R13, desc[UR4][R14.64] ;  /* 0x000000040e0d7981 */ /* 0x000962000c1e1900 */
[----:B--2---:R-:W-:-:S03]  /*0480*/  FFMA R18, R27, R29, R18 ;  /* 0x0000001d1b127223 */ /* 0x004fc60000000012 */
[----:B------:R0:W2:Y:S01]  /*0490*/  LDG.E R15, desc[UR4][R16.64] ;  /* 0x00000004100f7981 */ /* 0x0000a2000c1e1900 */
[----:B----4-:R-:W-:Y:S01]  /*04a0*/  FFMA R14, R27, R25, R24 ;  /* 0x000000191b0e7223 */ /* 0x010fe20000000018 */
[C---:B------:R-:W-:Y:S02]  /*04b0*/  IMAD.WIDE R24, R0.reuse, 0x4, R20 ;  /* 0x0000000400187825 */ /* 0x040fe400078e0214 */
[----:B------:R-:W3:Y:S04]  /*04c0*/  LDG.E R21, desc[UR4][R20.64] ;  /* 0x0000000414157981 */ /* 0x000ee8000c1e1900 */
[----:B------:R1:W4:Y:S01]  /*04d0*/  LDG.E R12, desc[UR4][R24.64] ;  /* 0x00000004180c7981 */ /* 0x000322000c1e1900 */
[----:B0-----:R-:W-:-:S03]  /*04e0*/  IMAD.WIDE R16, R0, 0x4, R22 ;  /* 0x0000000400107825 */ /* 0x001fc600078e0216 */
[----:B------:R-:W4:Y:S04]  /*04f0*/  LDG.E R23, desc[UR4][R22.64] ;  /* 0x0000000416177981 */ /* 0x000f28000c1e1900 */
[----:B------:R0:W4:Y:S01]  /*0500*/  LDG.E R27, desc[UR4][R16.64] ;  /* 0x00000004101b7981 */ /* 0x000122000c1e1900 */
[----:B-1----:R-:W-:-:S05]  /*0510*/  IMAD.WIDE R24, R0, 0x4, R24 ;  /* 0x0000000400187825 */ /* 0x002fca00078e0218 */
[----:B------:R-:W4:Y:S01]  /*0520*/  LDG.E R29, desc[UR4][R24.64] ;  /* 0x00000004181d7981 */ /* 0x000f22000c1e1900 */
[----:B0-----:R-:W-:-:S06]  /*0530*/  IMAD.WIDE R16, R0, 0x4, R16 ;  /* 0x0000000400107825 */ /* 0x001fcc00078e0210 */
[----:B------:R-:W4:Y:S01]  /*0540*/  LDG.E R17, desc[UR4][R16.64] ;  /* 0x0000000410117981 */ /* 0x000f22000c1e1900 */
[----:B------:R-:W-:-:S04]  /*0550*/  IADD3 R4, PT, PT, R4, 0x8, RZ ;  /* 0x0000000804047810 */ /* 0x000fc80007ffe0ff */
[----:B------:R-:W-:Y:S02]  /*0560*/  ISETP.NE.AND P0, PT, R4, RZ, PT ;  /* 0x000000ff0400720c */ /* 0x000fe40003f05270 */
[----:B------:R-:W-:Y:S02]  /*0570*/  IADD3 R6, PT, PT, R6, 0x8, RZ ;  /* 0x0000000806067810 */ /* 0x000fe40007ffe0ff */
[----:B------:R-:W-:Y:S01]  /*0580*/  LEA R11, R0, R11, 0x3 ;  /* 0x0000000b000b7211 */ /* 0x000fe200078e18ff */
[C---:B-----5:R-:W-:Y:S01]  /*0590*/  FFMA R13, R10.reuse, R13, R14 ;  /* 0x0000000d0a0d7223 */ /* 0x060fe2000000000e */
[----:B--2---:R-:W-:-:S03]  /*05a0*/  FFMA R18, R10, R15, R18 ;  /* 0x0000000f0a127223 */ /* 0x004fc60000000012 */
[----:B---3--:R-:W-:-:S04]  /*05b0*/  FFMA R10, R26, R21, R13 ;  /* 0x000000151a0a7223 */ /* 0x008fc8000000000d */
[----:B----4-:R-:W-:Y:S01]  /*05c0*/  FFMA R13, R19, R12, R10 ;  /* 0x0000000c130d7223 */ /* 0x010fe2000000000a */
[----:B------:R-:W-:-:S04]  /*05d0*/  FFMA R18, R26, R23, R18 ;  /* 0x000000171a127223 */ /* 0x000fc80000000012 */
[----:B------:R-:W-:Y:S01]  /*05e0*/  FFMA R18, R19, R27, R18 ;  /* 0x0000001b13127223 */ /* 0x000fe20000000012 */
[----:B------:R-:W-:-:S03]  /*05f0*/  FFMA R26, R28, R29, R13 ;  /* 0x0000001d1c1a7223 */ /* 0x000fc6000000000d */
[----:B------:R-:W-:Y:S01]  /*0600*/  FFMA R20, R28, R17, R18 ;  /* 0x000000111c147223 */ /* 0x000fe20000000012 */
[----:B------:R-:W-:Y:S06]  /*0610*/  @P0 BRA `(.L_x_2) ;  /* 0xfffffff800fc0947 */ /* 0x000fec000383ffff */
.L_x_1:
[----:B------:R-:W-:Y:S05]  /*0620*/  @!P1 BRA `(.L_x_0) ;  /* 0x0000000400349947 */ /* 0x000fea0003800000 */
[----:B------:R-:W-:Y:S02]  /*0630*/  ISETP.GE.U32.AND P0, PT, R7, 0x4, PT ;  /* 0x000000040700780c */ /* 0x000fe40003f06070 */
[----:B------:R-:W-:-:S04]  /*0640*/  LOP3.LUT R4, R5, 0x3, RZ, 0xc0, !PT ;  /* 0x0000000305047812 */ /* 0x000fc800078ec0ff */
[----:B------:R-:W-:-:S07]  /*0650*/  ISETP.NE.AND P1, PT, R4, RZ, PT ;  /* 0x000000ff0400720c */ /* 0x000fce0003f25270 */
[----:B------:R-:W-:Y:S06]  /*0660*/  @!P0 BRA `(.L_x_3) ;  /* 0x00000000008c8947 */ /* 0x000fec0003800000 */
[----:B------:R-:W0:Y:S01]  /*0670*/  LDC.64 R22, c[0x0][0x388] ;  /* 0x0000e200ff167b82 */ /* 0x000e220000000a00 */
[----:B------:R-:W-:Y:S01]  /*0680*/  IMAD R15, R9, R0, R3 ;  /* 0x00000000090f7224 */ /* 0x000fe200078e0203 */
[----:B------:R-:W-:-:S06]  /*0690*/  IADD3 R13, PT, PT, R8, R9, RZ ;  /* 0x00000009080d7210 */ /* 0x000fcc0007ffe0ff */
[----:B------:R-:W1:Y:S08]  /*06a0*/  LDC.64 R10, c[0x0][0x390] ;  /* 0x0000e400ff0a7b82 */ /* 0x000e700000000a00 */
[----:B------:R-:W2:Y:S01]  /*06b0*/  LDC.64 R6, c[0x0][0x380] ;  /* 0x0000e000ff067b82 */ /* 0x000ea20000000a00 */
[----:B0-----:R-:W-:-:S05]  /*06c0*/  IMAD.WIDE R22, R15, 0x4, R22 ;  /* 0x000000040f167825 */ /* 0x001fca00078e0216 */
[----:B------:R-:W3:Y:S01]  /*06d0*/  LDG.E R21, desc[UR4][R22.64] ;  /* 0x0000000416157981 */ /* 0x000ee2000c1e1900 */
[----:B-1----:R-:W-:-:S05]  /*06e0*/  IMAD.WIDE R10, R15, 0x4, R10 ;  /* 0x000000040f0a7825 */ /* 0x002fca00078e020a */
[----:B------:R0:W4:Y:S01]  /*06f0*/  LDG.E R27, desc[UR4][R10.64] ;  /* 0x000000040a1b7981 */ /* 0x000122000c1e1900 */
[----:B------:R-:W-:-:S04]  /*0700*/  IMAD.WIDE R14, R0, 0x4, R10 ;  /* 0x00000004000e7825 */ /* 0x000fc800078e020a */
[----:B--2---:R-:W-:Y:S01]  /*0710*/  IMAD.WIDE R6, R13, 0x4, R6 ;  /* 0x000000040d067825 */ /* 0x004fe200078e0206 */
[----:B------:R-:W2:Y:S03]  /*0720*/  LDG.E R28, desc[UR4][R14.64] ;  /* 0x000000040e1c7981 */ /* 0x000ea6000c1e1900 */
[C---:B------:R-:W-:Y:S01]  /*0730*/  IMAD.WIDE R12, R0.reuse, 0x4, R22 ;  /* 0x00000004000c7825 */ /* 0x040fe200078e0216 */
[----:B------:R-:W3:Y:S03]  /*0740*/  LDG.E R25, desc[UR4][R6.64] ;  /* 0x0000000406197981 */ /* 0x000ee6000c1e1900 */
[C---:B------:R-:W-:Y:S01]  /*0750*/  IMAD.WIDE R18, R0.reuse, 0x4, R14 ;  /* 0x0000000400127825 */ /* 0x040fe200078e020e */
[----:B------:R-:W5:Y:S03]  /*0760*/  LDG.E R24, desc[UR4][R12.64] ;  /* 0x000000040c187981 */ /* 0x000f66000c1e1900 */
[C---:B------:R-:W-:Y:S01]  /*0770*/  IMAD.WIDE R16, R0.reuse, 0x4, R12 ;  /* 0x0000000400107825 */ /* 0x040fe200078e020c */
[----:B------:R-:W2:Y:S03]  /*0780*/  LDG.E R29, desc[UR4][R6.64+0x8] ;  /* 0x00000804061d7981 */ /* 0x000ea6000c1e1900 */
[C---:B0-----:R-:W-:Y:S01]  /*0790*/  IMAD.WIDE R10, R0.reuse, 0x4, R18 ;  /* 0x00000004000a7825 */ /* 0x041fe200078e0212 */
[----:B------:R-:W2:Y:S04]  /*07a0*/  LDG.E R14, desc[UR4][R18.64] ;  /* 0x00000004120e7981 */ /* 0x000ea8000c1e1900 */
[----:B------:R-:W5:Y:S01]  /*07b0*/  LDG.E R13, desc[UR4][R6.64+0x4] ;  /* 0x00000404060d7981 */ /* 0x000f62000c1e1900 */
[----:B------:R-:W-:-:S03]  /*07c0*/  IMAD.WIDE R22, R0, 0x4, R16 ;  /* 0x0000000400167825 */ /* 0x000fc600078e0210 */
[----:B------:R-:W2:Y:S04]  /*07d0*/  LDG.E R12, desc[UR4][R16.64] ;  /* 0x00000004100c7981 */ /* 0x000ea8000c1e1900 */
[----:B------:R-:W2:Y:S04]  /*07e0*/  LDG.E R15, desc[UR4][R6.64+0xc] ;  /* 0x00000c04060f7981 */ /* 0x000ea8000c1e1900 */
[----:B------:R-:W2:Y:S04]  /*07f0*/  LDG.E R22, desc[UR4][R22.64] ;  /* 0x0000000416167981 */ /* 0x000ea8000c1e1900 */
[----:B------:R-:W2:Y:S01]  /*0800*/  LDG.E R11, desc[UR4][R10.64] ;  /* 0x000000040a0b7981 */ /* 0x000ea2000c1e1900 */
[----:B------:R-:W-:Y:S01]  /*0810*/  IADD3 R9, PT, PT, R9, 0x4, RZ ;  /* 0x0000000409097810 */ /* 0x000fe20007ffe0ff */
[C---:B---3--:R-:W-:Y:S01]  /*0820*/  FFMA R26, R25.reuse, R21, R26 ;  /* 0x00000015191a7223 */ /* 0x048fe2000000001a */
[----:B----4-:R-:W-:-:S03]  /*0830*/  FFMA R27, R25, R27, R20 ;  /* 0x0000001b191b7223 */ /* 0x010fc60000000014 */
[C---:B-----5:R-:W-:Y:S01]  /*0840*/  FFMA R24, R13.reuse, R24, R26 ;  /* 0x000000180d187223 */ /* 0x060fe2000000001a */
[----:B--2---:R-:W-:-:S03]  /*0850*/  FFMA R27, R13, R28, R27 ;  /* 0x0000001c0d1b7223 */ /* 0x004fc6000000001b */
[C---:B------:R-:W-:Y:S01]  /*0860*/  FFMA R12, R29.reuse, R12, R24 ;  /* 0x0000000c1d0c7223 */ /* 0x040fe20000000018 */
[----:B------:R-:W-:-:S03]  /*0870*/  FFMA R14, R29, R14, R27 ;  /* 0x0000000e1d0e7223 */ /* 0x000fc6000000001b */
[C---:B------:R-:W-:Y:S01]  /*0880*/  FFMA R26, R15.reuse, R22, R12 ;  /* 0x000000160f1a7223 */ /* 0x040fe2000000000c */
[----:B------:R-:W-:-:S07]  /*0890*/  FFMA R20, R15, R11, R14 ;  /* 0x0000000b0f147223 */ /* 0x000fce000000000e */
.L_x_3:
[----:B------:R-:W-:Y:S05]  /*08a0*/  @!P1 BRA `(.L_x_0) ;  /* 0x0000000000949947 */ /* 0x000fea0003800000 */
[----:B------:R-:W-:Y:S01]  /*08b0*/  ISETP.NE.AND P0, PT, R4, 0x1, PT ;  /* 0x000000010400780c */ /* 0x000fe20003f05270 */
[----:B------:R-:W0:Y:S01]  /*08c0*/  LDC.64 R10, c[0x0][0x388] ;  /* 0x0000e200ff0a7b82 */ /* 0x000e220000000a00 */
[----:B------:R-:W-:-:S04]  /*08d0*/  LOP3.LUT R5, R5, 0x1, RZ, 0xc0, !PT ;  /* 0x0000000105057812 */ /* 0x000fc800078ec0ff */
[----:B------:R-:W-:-:S03]  /*08e0*/  ISETP.NE.U32.AND P1, PT, R5, 0x1, PT ;  /* 0x000000010500780c */ /* 0x000fc60003f25070 */
[----:B------:R-:W1:Y:S04]  /*08f0*/  LDC.64 R18, c[0x0][0x380] ;  /* 0x0000e000ff127b82 */ /* 0x000e680000000a00 */
[C---:B------:R-:W-:Y:S01]  /*0900*/  @P0 IMAD R21, R9.reuse, R0, R3 ;  /* 0x0000000009150224 */ /* 0x040fe200078e0203 */
[----:B------:R-:W-:Y:S02]  /*0910*/  @P0 IADD3 R17, PT, PT, R8, R9, RZ ;  /* 0x0000000908110210 */ /* 0x000fe40007ffe0ff */
[----:B------:R-:W-:Y:S01]  /*0920*/  @P0 IADD3 R9, PT, PT, R9, 0x2, RZ ;  /* 0x0000000209090810 */ /* 0x000fe20007ffe0ff */
[----:B------:R-:W2:Y:S08]  /*0930*/  @P0 LDC.64 R6, c[0x0][0x390] ;  /* 0x0000e400ff060b82 */ /* 0x000eb00000000a00 */
[----:B------:R-:W3:Y:S01]  /*0940*/  LDC.64 R14, c[0x0][0x380] ;  /* 0x0000e000ff0e7b82 */ /* 0x000ee20000000a00 */
[----:B0-----:R-:W-:-:S07]  /*0950*/  @P0 IMAD.WIDE R10, R21, 0x4, R10 ;  /* 0x00000004150a0825 */ /* 0x001fce00078e020a */
[----:B------:R-:W0:Y:S01]  /*0960*/  LDC.64 R12, c[0x0][0x388] ;  /* 0x0000e200ff0c7b82 */ /* 0x000e220000000a00 */
[----:B-1----:R-:W-:-:S07]  /*0970*/  @P0 IMAD.WIDE R18, R17, 0x4, R18 ;  /* 0x0000000411120825 */ /* 0x002fce00078e0212 */
[----:B------:R-:W1:Y:S01]  /*0980*/  @!P1 LDC.64 R4, c[0x0][0x390] ;  /* 0x0000e400ff049b82 */ /* 0x000e620000000a00 */
[----:B--2---:R-:W-:Y:S01]  /*0990*/  @P0 IMAD.WIDE R6, R21, 0x4, R6 ;  /* 0x0000000415060825 */ /* 0x004fe200078e0206 */
[----:B------:R-:W-:Y:S01]  /*09a0*/  @!P1 IADD3 R23, PT, PT, R8, R9, RZ ;  /* 0x0000000908179210 */ /* 0x000fe20007ffe0ff */
[----:B------:R-:W2:Y:S02]  /*09b0*/  @P0 LDG.E R21, desc[UR4][R18.64] ;  /* 0x0000000412150981 */ /* 0x000ea4000c1e1900 */
[----:B------:R-:W-:Y:S02]  /*09c0*/  @!P1 IMAD R25, R9, R0, R3 ;  /* 0x0000000009199224 */ /* 0x000fe400078e0203 */
[C---:B------:R-:W-:Y:S01]  /*09d0*/  @P0 IMAD.WIDE R16, R0.reuse, 0x4, R10 ;  /* 0x0000000400100825 */ /* 0x040fe200078e020a */
[----:B------:R-:W4:Y:S03]  /*09e0*/  @P0 LDG.E R22, desc[UR4][R18.64+0x4] ;  /* 0x0000040412160981 */ /* 0x000f26000c1e1900 */
[----:B------:R-:W-:Y:S01]  /*09f0*/  @P0 IMAD.WIDE R8, R0, 0x4, R6 ;  /* 0x0000000400080825 */ /* 0x000fe200078e0206 */
[----:B------:R-:W2:Y:S04]  /*0a00*/  @P0 LDG.E R10, desc[UR4][R10.64] ;  /* 0x000000040a0a0981 */ /* 0x000ea8000c1e1900 */
[----:B------:R-:W5:Y:S01]  /*0a10*/  @P0 LDG.E R7, desc[UR4][R6.64] ;  /* 0x0000000406070981 */ /* 0x000f62000c1e1900 */
[----:B---3--:R-:W-:-:S03]  /*0a20*/  @!P1 IMAD.WIDE R14, R23, 0x4, R14 ;  /* 0x00000004170e9825 */ /* 0x008fc600078e020e */
[----:B------:R-:W4:Y:S01]  /*0a30*/  @P0 LDG.E R17, desc[UR4][R16.64] ;  /* 0x0000000410110981 */ /* 0x000f22000c1e1900 */
[----:B0-----:R-:W-:-:S03]  /*0a40*/  @!P1 IMAD.WIDE R12, R25, 0x4, R12 ;  /* 0x00000004190c9825 */ /* 0x001fc600078e020c */
[----:B------:R-:W3:Y:S01]  /*0a50*/  @P0 LDG.E R8, desc[UR4][R8.64] ;  /* 0x0000000408080981 */ /* 0x000ee2000c1e1900 */
[----:B-1----:R-:W-:-:S03]  /*0a60*/  @!P1 IMAD.WIDE R4, R25, 0x4, R4 ;  /* 0x0000000419049825 */ /* 0x002fc600078e0204 */
[----:B------:R-:W3:Y:S04]  /*0a70*/  @!P1 LDG.E R15, desc[UR4][R14.64] ;  /* 0x000000040e0f9981 */ /* 0x000ee8000c1e1900 */
[----:B------:R-:W3:Y:S04]  /*0a80*/  @!P1 LDG.E R12, desc[UR4][R12.64] ;  /* 0x000000040c0c9981 */ /* 0x000ee8000c1e1900 */
[----:B------:R-:W3:Y:S01]  /*0a90*/  @!P1 LDG.E R5, desc[UR4][R4.64] ;  /* 0x0000000404059981 */ /* 0x000ee2000c1e1900 */
[C---:B--2---:R-:W-:Y:S01]  /*0aa0*/  @P0 FFMA R11, R21.reuse, R10, R26 ;  /* 0x0000000a150b0223 */ /* 0x044fe2000000001a */
[----:B-----5:R-:W-:-:S03]  /*0ab0*/  @P0 FFMA R21, R21, R7, R20 ;  /* 0x0000000715150223 */ /* 0x020fc60000000014 */
[C---:B----4-:R-:W-:Y:S01]  /*0ac0*/  @P0 FFMA R26, R22.reuse, R17, R11 ;  /* 0x00000011161a0223 */ /* 0x050fe2000000000b */
[----:B---3--:R-:W-:-:S03]  /*0ad0*/  @P0 FFMA R20, R22, R8, R21 ;  /* 0x0000000816140223 */ /* 0x008fc60000000015 */
[C---:B------:R-:W-:Y:S01]  /*0ae0*/  @!P1 FFMA R26, R15.reuse, R12, R26 ;  /* 0x0000000c0f1a9223 */ /* 0x040fe2000000001a */
[----:B------:R-:W-:-:S07]  /*0af0*/  @!P1 FFMA R20, R15, R5, R20 ;  /* 0x000000050f149223 */ /* 0x000fce0000000014 */
.L_x_0:
[----:B------:R-:W-:Y:S01]  /*0b00*/  MOV R5, 0x3bbb989d ;  /* 0x3bbb989d00057802 */ /* 0x000fe20000000f00 */
[----:B------:R-:W-:Y:S01]  /*0b10*/  BSSY.RECONVERGENT B0, `(.L_x_4) ;  /* 0x0000016000007945 */ /* 0x000fe20003800200 */
[----:B------:R-:W-:-:S03]  /*0b20*/  MOV R7, 0x437c0000 ;  /* 0x437c000000077802 */ /* 0x000fc60000000f00 */
[----:B------:R-:W-:-:S04]  /*0b30*/  FFMA.SAT R0, R26, -R5, 0.5 ;  /* 0x3f0000001a007423 */ /* 0x000fc80000002805 */
[----:B------:R-:W-:-:S04]  /*0b40*/  FFMA.RM R0, R0, R7, 12582913 ;  /* 0x4b40000100007423 */ /* 0x000fc80000004007 */
[C---:B------:R-:W-:Y:S01]  /*0b50*/  FADD R5, R0.reuse, -12583039 ;  /* 0xcb40007f00057421 */ /* 0x040fe20000000000 */
[----:B------:R-:W-:-:S03]  /*0b60*/  SHF.L.U32 R0, R0, 0x17, RZ ;  /* 0x0000001700007819 */ /* 0x000fc600000006ff */
[----:B------:R-:W-:-:S04]  /*0b70*/  FFMA R5, R26, -1.4426950216293334961, -R5 ;  /* 0xbfb8aa3b1a057823 */ /* 0x000fc80000000805 */
[----:B------:R-:W-:-:S06]  /*0b80*/  FFMA R5, R26, -1.925963033500011079e-08, R5 ;  /* 0xb2a570601a057823 */ /* 0x000fcc0000000005 */
[----:B------:R-:W0:Y:S02]  /*0b90*/  MUFU.EX2 R5, R5 ;  /* 0x0000000500057308 */ /* 0x000e240000000800 */
[----:B0-----:R-:W-:-:S05]  /*0ba0*/  FFMA R4, R0, R5, 1 ;  /* 0x3f80000000047423 */ /* 0x001fca0000000005 */
[----:B------:R-:W-:-:S04]  /*0bb0*/  IADD3 R0, PT, PT, R4, 0x1800000, RZ ;  /* 0x0180000004007810 */ /* 0x000fc80007ffe0ff */
[----:B------:R-:W-:-:S04]  /*0bc0*/  LOP3.LUT R0, R0, 0x7f800000, RZ, 0xc0, !PT ;  /* 0x7f80000000007812 */ /* 0x000fc800078ec0ff */
[----:B------:R-:W-:-:S13]  /*0bd0*/  ISETP.GT.U32.AND P0, PT, R0, 0x1ffffff, PT ;  /* 0x01ffffff0000780c */ /* 0x000fda0003f04070 */
[----:B------:R-:W-:Y:S05]  /*0be0*/  @P0 BRA `(.L_x_5) ;  /* 0x0000000000100947 */ /* 0x000fea0003800000 */
[----:B------:R-:W-:-:S07]  /*0bf0*/  MOV R6, 0xc10 ;  /* 0x00000c1000067802 */ /* 0x000fce0000000f00 */
[----:B------:R-:W-:Y:S05]  /*0c00*/  CALL.REL.NOINC `($__internal_0_$__cuda_sm20_rcp_rn_f32_slowpath) ;  /* 0x00000000003c7944 */ /* 0x000fea0003c00000 */
[----:B------:R-:W-:Y:S01]  /*0c10*/  MOV R7, R5 ;  /* 0x0000000500077202 */ /* 0x000fe20000000f00 */
[----:B------:R-:W-:Y:S06]  /*0c20*/  BRA `(.L_x_6) ;  /* 0x0000000000107947 */ /* 0x000fec0003800000 */
.L_x_5:
[----:B------:R-:W0:Y:S02]  /*0c30*/  MUFU.RCP R7, R4 ;  /* 0x0000000400077308 */ /* 0x000e240000001000 */
[----:B0-----:R-:W-:-:S04]  /*0c40*/  FFMA R0, R4, R7, -1 ;  /* 0xbf80000004007423 */ /* 0x001fc80000000007 */
[----:B------:R-:W-:-:S04]  /*0c50*/  FADD.FTZ R0, -R0, -RZ ;  /* 0x800000ff00007221 */ /* 0x000fc80000010100 */
[----:B------:R-:W-:-:S07]  /*0c60*/  FFMA R7, R7, R0, R7 ;  /* 0x0000000007077223 */ /* 0x000fce0000000007 */
.L_x_6:
[----:B------:R-:W-:Y:S05]  /*0c70*/  BSYNC.RECONVERGENT B0 ;  /* 0x0000000000007941 */ /* 0x000fea0003800200 */
.L_x_4:
[----:B------:R-:W0:Y:S01]  /*0c80*/  LDC.64 R4, c[0x0][0x398] ;  /* 0x0000e600ff047b82 */ /* 0x000e220000000a00 */
[----:B------:R-:W1:Y:S01]  /*0c90*/  LDCU UR6, c[0x0][0x3a8] ;  /* 0x00007500ff0677ac */ /* 0x000e620008000800 */
[----:B------:R-:W-:-:S04]  /*0ca0*/  FMUL R7, R7, R26 ;  /* 0x0000001a07077220 */ /* 0x000fc80000400000 */
[----:B------:R-:W-:Y:S01]  /*0cb0*/  FMUL R7, R7, R20 ;  /* 0x0000001407077220 */ /* 0x000fe20000400000 */
[----:B-1----:R-:W-:-:S04]  /*0cc0*/  IMAD R3, R2, UR6, R3 ;  /* 0x0000000602037c24 */ /* 0x002fc8000f8e0203 */
[----:B0-----:R-:W-:-:S05]  /*0cd0*/  IMAD.WIDE R2, R3, 0x4, R4 ;  /* 0x0000000403027825 */ /* 0x001fca00078e0204 */
[----:B------:R-:W-:Y:S01]  /*0ce0*/  STG.E desc[UR4][R2.64], R7 ;  /* 0x0000000702007986 */ /* 0x000fe2000c101904 */
[----:B------:R-:W-:Y:S05]  /*0cf0*/  EXIT ;  /* 0x000000000000794d */ /* 0x000fea0003800000 */
        .weak           $__internal_0_$__cuda_sm20_rcp_rn_f32_slowpath
        .type           $__internal_0_$__cuda_sm20_rcp_rn_f32_slowpath,@function
        .size           $__internal_0_$__cuda_sm20_rcp_rn_f32_slowpath,(.L_x_12 - $__internal_0_$__cuda_sm20_rcp_rn_f32_slowpath)
$__internal_0_$__cuda_sm20_rcp_rn_f32_slowpath:
[----:B------:R-:W-:Y:S01]  /*0d00*/  SHF.L.U32 R0, R4, 0x1, RZ ;  /* 0x0000000104007819 */ /* 0x000fe200000006ff */
[----:B------:R-:W-:Y:S03]  /*0d10*/  BSSY.RECONVERGENT B1, `(.L_x_7) ;  /* 0x0000031000017945 */ /* 0x000fe60003800200 */
[----:B------:R-:W-:Y:S02]  /*0d20*/  SHF.R.U32.HI R9, RZ, 0x18, R0 ;  /* 0x00000018ff097819 */ /* 0x000fe40000011600 */
[----:B------:R-:W-:Y:S02]  /*0d30*/  MOV R0, R4 ;  /* 0x0000000400007202 */ /* 0x000fe40000000f00 */
[----:B------:R-:W-:-:S13]  /*0d40*/  ISETP.NE.U32.AND P0, PT, R9, RZ, PT ;  /* 0x000000ff0900720c */ /* 0x000fda0003f05070 */
[----:B------:R-:W-:Y:S05]  /*0d50*/  @P0 BRA `(.L_x_8) ;  /* 0x0000000000280947 */ /* 0x000fea0003800000 */
[----:B------:R-:W-:-:S04]  /*0d60*/  SHF.L.U32 R4, R0, 0x1, RZ ;  /* 0x0000000100047819 */ /* 0x000fc800000006ff */
[----:B------:R-:W-:-:S13]  /*0d70*/  ISETP.NE.AND P0, PT, R4, RZ, PT ;  /* 0x000000ff0400720c */ /* 0x000fda0003f05270 */
[----:B------:R-:W-:Y:S01]  /*0d80*/  @P0 FFMA R7, R0, 1.84467440737095516160e+19, RZ ;  /* 0x5f80000000070823 */ /* 0x000fe200000000ff */
[----:B------:R-:W-:Y:S08]  /*0d90*/  @!P0 MUFU.RCP R5, R0 ;  /* 0x0000000000058308 */ /* 0x000ff00000001000 */
[----:B------:R-:W0:Y:S02]  /*0da0*/  @P0 MUFU.RCP R4, R7 ;  /* 0x0000000700040308 */ /* 0x000e240000001000 */
[----:B0-----:R-:W-:-:S04]  /*0db0*/  @P0 FFMA R8, R7, R4, -1 ;  /* 0xbf80000007080423 */ /* 0x001fc80000000004 */
[----:B------:R-:W-:-:S04]  /*0dc0*/  @P0 FADD.FTZ R9, -R8, -RZ ;  /* 0x800000ff08090221 */ /* 0x000fc80000010100 */
[----:B------:R-:W-:-:S04]  /*0dd0*/  @P0 FFMA R4, R4, R9, R4 ;  /* 0x0000000904040223 */ /* 0x000fc80000000004 */
[----:B------:R-:W-:Y:S01]  /*0de0*/  @P0 FFMA R5, R4, 1.84467440737095516160e+19, RZ ;  /* 0x5f80000004050823 */ /* 0x000fe200000000ff */
[----:B------:R-:W-:Y:S06]  /*0df0*/  BRA `(.L_x_9) ;  /* 0x0000000000887947 */ /* 0x000fec0003800000 */
.L_x_8:
[----:B------:R-:W-:-:S04]  /*0e00*/  IADD3 R11, PT, PT, R9, -0xfd, RZ ;  /* 0xffffff03090b7810 */ /* 0x000fc80007ffe0ff */
[----:B------:R-:W-:-:S13]  /*0e10*/  ISETP.GT.U32.AND P0, PT, R11, 0x1, PT ;  /* 0x000000010b00780c */ /* 0x000fda0003f04070 */
[----:B------:R-:W-:Y:S05]  /*0e20*/  @P0 BRA `(.L_x_10) ;  /* 0x0000000000780947 */ /* 0x000fea0003800000 */
[----:B------:R-:W-:Y:S01]  /*0e30*/  LOP3.LUT R4, R0, 0x7fffff, RZ, 0xc0, !PT ;  /* 0x007fffff00047812 */ /* 0x000fe200078ec0ff */
[----:B------:R-:W-:-:S03]  /*0e40*/  HFMA2 R10, -RZ, RZ, 0, 1.78813934326171875e-07 ;  /* 0x00000003ff0a7431 */ /* 0x000fc600000001ff */
[----:B------:R-:W-:-:S04]  /*0e50*/  LOP3.LUT R4, R4, 0x3f800000, RZ, 0xfc, !PT ;  /* 0x3f80000004047812 */ /* 0x000fc800078efcff */
[----:B------:R-:W0:Y:S01]  /*0e60*/  MUFU.RCP R5, R4 ;  /* 0x0000000400057308 */ /* 0x000e220000001000 */
[----:B------:R-:W-:Y:S01]  /*0e70*/  SHF.L.U32 R10, R10, R11, RZ ;  /* 0x0000000b0a0a7219 */ /* 0x000fe200000006ff */
[----:B0-----:R-:W-:-:S04]  /*0e80*/  FFMA R7, R4, R5, -1 ;  /* 0xbf80000004077423 */ /* 0x001fc80000000005 */
[----:B------:R-:W-:-:S04]  /*0e90*/  FADD.FTZ R8, -R7, -RZ ;  /* 0x800000ff07087221 */ /* 0x000fc80000010100 */
[CCC-:B------:R-:W-:Y:S01]  /*0ea0*/  FFMA.RM R7, R5.reuse, R8.reuse, R5.reuse ;  /* 0x0000000805077223 */ /* 0x1c0fe20000004005 */
[----:B------:R-:W-:-:S04]  /*0eb0*/  FFMA.RP R8, R5, R8, R5 ;  /* 0x0000000805087223 */ /* 0x000fc80000008005 */
[C---:B------:R-:W-:Y:S02]  /*0ec0*/  LOP3.LUT R5, R7.reuse, 0x7fffff, RZ, 0xc0, !PT ;  /* 0x007fffff07057812 */ /* 0x040fe400078ec0ff */
[----:B------:R-:W-:Y:S02]  /*0ed0*/  FSETP.NEU.FTZ.AND P0, PT, R7, R8, PT ;  /* 0x000000080700720b */ /* 0x000fe40003f1d000 */
[----:B------:R-:W-:Y:S02]  /*0ee0*/  LOP3.LUT R5, R5, 0x800000, RZ, 0xfc, !PT ;  /* 0x0080000005057812 */ /* 0x000fe400078efcff */
[----:B------:R-:W-:Y:S02]  /*0ef0*/  SEL R7, RZ, 0xffffffff, !P0 ;  /* 0xffffffffff077807 */ /* 0x000fe40004000000 */
[----:B------:R-:W-:Y:S02]  /*0f00*/  LOP3.LUT R10, R10, R5, RZ, 0xc0, !PT ;  /* 0x000000050a0a7212 */ /* 0x000fe400078ec0ff */
[----:B------:R-:W-:-:S02]  /*0f10*/  IADD3 R4, PT, PT, -R7, RZ, RZ ;  /* 0x000000ff07047210 */ /* 0x000fc40007ffe1ff */
[-C--:B------:R-:W-:Y:S02]  /*0f20*/  SHF.R.U32.HI R10, RZ, R11.reuse, R10 ;  /* 0x0000000bff0a7219 */ /* 0x080fe4000001160a */
[----:B------:R-:W-:Y:S02]  /*0f30*/  LOP3.LUT P1, RZ, R4, R11, R5, 0xf8, !PT ;  /* 0x0000000b04ff7212 */ /* 0x000fe4000782f805 */
[C---:B------:R-:W-:Y:S02]  /*0f40*/  LOP3.LUT P0, RZ, R10.reuse, 0x1, RZ, 0xc0, !PT ;  /* 0x000000010aff7812 */ /* 0x040fe4000780c0ff */
[----:B------:R-:W-:-:S04]  /*0f50*/  LOP3.LUT P2, RZ, R10, 0x2, RZ, 0xc0, !PT ;  /* 0x000000020aff7812 */ /* 0x000fc8000784c0ff */
[----:B------:R-:W-:Y:S02]  /*0f60*/  PLOP3.LUT P0, PT, P0, P1, P2, 0xe0, 0x0 ;  /* 0x000000000000781c */ /* 0x000fe40000703c20 */
[----:B------:R-:W-:Y:S02]  /*0f70*/  LOP3.LUT P1, RZ, R0, 0x7fffff, RZ, 0xc0, !PT ;  /* 0x007fffff00ff7812 */ /* 0x000fe4000782c0ff */
[----:B------:R-:W-:-:S04]  /*0f80*/  SEL R4, RZ, 0x1, !P0 ;  /* 0x00000001ff047807 */ /* 0x000fc80004000000 */
[----:B------:R-:W-:-:S04]  /*0f90*/  IADD3 R4, PT, PT, -R4, RZ, RZ ;  /* 0x000000ff04047210 */ /* 0x000fc80007ffe1ff */
[----:B------:R-:W-:Y:S02]  /*0fa0*/  ISETP.GE.AND P0, PT, R4, RZ, PT ;  /* 0x000000ff0400720c */ /* 0x000fe40003f06270 */
[----:B------:R-:W-:-:S04]  /*0fb0*/  IADD3 R4, PT, PT, R9, -0xfc, RZ ;  /* 0xffffff0409047810 */ /* 0x000fc80007ffe0ff */
[----:B------:R-:W-:-:S07]  /*0fc0*/  SHF.R.U32.HI R5, RZ, R4, R5 ;  /* 0x00000004ff057219 */ /* 0x000fce0000011605 */
[----:B------:R-:W-:-:S04]  /*0fd0*/  @!P0 IADD3 R5, PT, PT, R5, 0x1, RZ ;  /* 0x0000000105058810 */ /* 0x000fc80007ffe0ff */
[----:B------:R-:W-:-:S04]  /*0fe0*/  @!P1 SHF.L.U32 R5, R5, 0x1, RZ ;  /* 0x0000000105059819 */ /* 0x000fc800000006ff */
[----:B------:R-:W-:Y:S01]  /*0ff0*/  LOP3.LUT R5, R5, 0x80000000, R0, 0xf8, !PT ;  /* 0x8000000005057812 */ /* 0x000fe200078ef800 */
[----:B------:R-:W-:Y:S06]  /*1000*/  BRA `(.L_x_9) ;  /* 0x0000000000047947 */ /* 0x000fec0003800000 */
.L_x_10:
[----:B------:R0:W1:Y:S02]  /*1010*/  MUFU.RCP R5, R0 ;  /* 0x0000000000057308 */ /* 0x0000640000001000 */
.L_x_9:
[----:B------:R-:W-:Y:S05]  /*1020*/  BSYNC.RECONVERGENT B1 ;  /* 0x0000000000017941 */ /* 0x000fea0003800200 */
.L_x_7:
[----:B------:R-:W-:-:S04]  /*1030*/  MOV R7, 0x0 ;  /* 0x0000000000077802 */ /* 0x000fc80000000f00 */
[----:B01----:R-:W-:Y:S05]  /*1040*/  RET.REL.NODEC R6 `(_Z13swiGLU_KernelPKfS0_S0_Pfiii) ;  /* 0xffffffec06ec7950 */ /* 0x003fea0003c3ffff */
.L_x_11:
[----:B------:R-:W-:-:S00]  /*1050*/  BRA `(.L_x_11) ;  /* 0xfffffffc00fc7947 */ /* 0x000fc0000383ffff */
[----:B------:R-:W-:-:S00]  /*1060*/  NOP ;  /* 0x0000000000007918 */ /* 0x000fc00000000000 */
        /* <DEDUP_REMOVED lines=9> */
.L_x_12:


//--------------------- .nv.shared.reserved.0     --------------------------
	.section	.nv.shared.reserved.0,"aw",@nobits
	.weak		__nv_reservedSMEM_offset_0_alias
	.size		__nv_reservedSMEM_offset_0_alias, 0, 64
	.other		__nv_reservedSMEM_offset_0_alias,@"STO_CUDA_RESERVED_SHARED STV_DEFAULT"
__nv_reservedSMEM_offset_0_alias:
	.zero		0
	.zero		64


//--------------------- .nv.constant0._Z13swiGLU_KernelPKfS0_S0_Pfiii --------------------------
	.section	.nv.constant0._Z13swiGLU_KernelPKfS0_S0_Pfiii,"a",@progbits
	.sectionflags	@""
	.align	4
.nv.constant0._Z13swiGLU_KernelPKfS0_S0_Pfiii:
	.zero		940


//--------------------- SYMBOLS --------------------------

	.type		.nv.reservedSmem.offset0,@object
	.size		.nv.reservedSmem.offset0,0x4
